//
// Generated by NVIDIA NVVM Compiler
//
// Compiler Build ID: CL-36424714
// Cuda compilation tools, release 13.0, V13.0.88
// Based on NVVM 20.0.0
//

.version 9.0
.target sm_100
.address_size 64

	// .globl	_Z5KmeanP6uchar4
.const .align 1 .b8 cl[96];
.const .align 4 .b8 inf[12];

.visible .entry _Z5KmeanP6uchar4(
	.param .u64 .ptr .align 1 _Z5KmeanP6uchar4_param_0
)
{
	.reg .pred 	%p<21>;
	.reg .b16 	%rs<29>;
	.reg .b32 	%r<77>;
	.reg .b32 	%f<88>;
	.reg .b64 	%rd<18>;

	ld.param.u64 	%rd5, [_Z5KmeanP6uchar4_param_0];
	cvta.to.global.u64 	%rd1, %rd5;
	mov.u32 	%r1, %ntid.y;
	mov.u32 	%r36, %ctaid.y;
	mov.u32 	%r37, %tid.y;
	mad.lo.s32 	%r64, %r1, %r36, %r37;
	ld.const.u32 	%r3, [inf+4];
	setp.ge.s32 	%p1, %r64, %r3;
	@%p1 bra 	$L__BB0_19;
	mov.u32 	%r38, %ntid.x;
	mov.u32 	%r39, %ctaid.x;
	mov.u32 	%r40, %tid.x;
	mad.lo.s32 	%r4, %r38, %r39, %r40;
	ld.const.u32 	%r5, [inf];
	ld.const.u32 	%r41, [inf+8];
	setp.gt.s32 	%p2, %r41, 0;
	mov.u32 	%r42, %nctaid.x;
	mul.lo.s32 	%r7, %r38, %r42;
	mov.u32 	%r43, %nctaid.y;
	mul.lo.s32 	%r8, %r1, %r43;
	@%p2 bra 	$L__BB0_2;
	bra.uni 	$L__BB0_15;
$L__BB0_2:
	and.b32  	%r9, %r41, 3;
	and.b32  	%r10, %r41, 2147483644;
	and.b32  	%r11, %r41, 1;
	mov.u64 	%rd15, cl;
	add.s64 	%rd9, %rd15, 5;
$L__BB0_3:
	setp.lt.s32 	%p6, %r4, %r5;
	@%p6 bra 	$L__BB0_5;
$L__BB0_4:
	add.s32 	%r64, %r64, %r8;
	setp.lt.s32 	%p20, %r64, %r3;
	@%p20 bra 	$L__BB0_3;
	bra.uni 	$L__BB0_19;
$L__BB0_5:
	mul.lo.s32 	%r14, %r5, %r64;
	mov.u32 	%r65, %r4;
$L__BB0_6:
	setp.lt.u32 	%p7, %r41, 4;
	add.s32 	%r48, %r14, %r65;
	mul.wide.s32 	%rd8, %r48, 4;
	add.s64 	%rd2, %rd1, %rd8;
	.pragma "used_bytes_mask 7";
	ld.global.u32 	%r49, [%rd2];
	bfe.u32 	%r50, %r49, 0, 8;
	cvt.u16.u32 	%rs2, %r50;
	and.b16  	%rs3, %rs2, 255;
	bfe.u32 	%r51, %r49, 8, 8;
	cvt.u16.u32 	%rs4, %r51;
	and.b16  	%rs5, %rs4, 255;
	bfe.u32 	%r52, %r49, 16, 8;
	cvt.u16.u32 	%rs6, %r52;
	and.b16  	%rs7, %rs6, 255;
	cvt.rn.f32.u16 	%f1, %rs3;
	cvt.rn.f32.u16 	%f2, %rs5;
	cvt.rn.f32.u16 	%f3, %rs7;
	mov.b32 	%r68, -1;
	mov.f32 	%f86, 0f43DD5623;
	mov.b32 	%r72, 0;
	@%p7 bra 	$L__BB0_9;
	mov.b32 	%r68, -1;
	mov.f32 	%f86, 0f43DD5623;
	mov.b32 	%r66, 0;
	mov.u64 	%rd17, %rd9;
$L__BB0_8:
	.pragma "nounroll";
	ld.const.u8 	%rs8, [%rd17+-5];
	cvt.rn.f32.u16 	%f11, %rs8;
	sub.f32 	%f12, %f1, %f11;
	ld.const.u8 	%rs9, [%rd17+-4];
	cvt.rn.f32.u16 	%f13, %rs9;
	sub.f32 	%f14, %f2, %f13;
	mul.f32 	%f15, %f14, %f14;
	fma.rn.f32 	%f16, %f12, %f12, %f15;
	ld.const.u8 	%rs10, [%rd17+-3];
	cvt.rn.f32.u16 	%f17, %rs10;
	sub.f32 	%f18, %f3, %f17;
	fma.rn.f32 	%f19, %f18, %f18, %f16;
	sqrt.rn.f32 	%f20, %f19;
	setp.lt.f32 	%p8, %f20, %f86;
	selp.b32 	%r55, %r66, %r68, %p8;
	selp.f32 	%f21, %f20, %f86, %p8;
	ld.const.u8 	%rs11, [%rd17+-2];
	cvt.rn.f32.u16 	%f22, %rs11;
	sub.f32 	%f23, %f1, %f22;
	ld.const.u8 	%rs12, [%rd17+-1];
	cvt.rn.f32.u16 	%f24, %rs12;
	sub.f32 	%f25, %f2, %f24;
	mul.f32 	%f26, %f25, %f25;
	fma.rn.f32 	%f27, %f23, %f23, %f26;
	ld.const.u8 	%rs13, [%rd17];
	cvt.rn.f32.u16 	%f28, %rs13;
	sub.f32 	%f29, %f3, %f28;
	fma.rn.f32 	%f30, %f29, %f29, %f27;
	sqrt.rn.f32 	%f31, %f30;
	setp.lt.f32 	%p9, %f31, %f21;
	add.s32 	%r56, %r66, 1;
	selp.b32 	%r57, %r56, %r55, %p9;
	selp.f32 	%f32, %f31, %f21, %p9;
	ld.const.u8 	%rs14, [%rd17+1];
	cvt.rn.f32.u16 	%f33, %rs14;
	sub.f32 	%f34, %f1, %f33;
	ld.const.u8 	%rs15, [%rd17+2];
	cvt.rn.f32.u16 	%f35, %rs15;
	sub.f32 	%f36, %f2, %f35;
	mul.f32 	%f37, %f36, %f36;
	fma.rn.f32 	%f38, %f34, %f34, %f37;
	ld.const.u8 	%rs16, [%rd17+3];
	cvt.rn.f32.u16 	%f39, %rs16;
	sub.f32 	%f40, %f3, %f39;
	fma.rn.f32 	%f41, %f40, %f40, %f38;
	sqrt.rn.f32 	%f42, %f41;
	setp.lt.f32 	%p10, %f42, %f32;
	add.s32 	%r58, %r66, 2;
	selp.b32 	%r59, %r58, %r57, %p10;
	selp.f32 	%f43, %f42, %f32, %p10;
	ld.const.u8 	%rs17, [%rd17+4];
	cvt.rn.f32.u16 	%f44, %rs17;
	sub.f32 	%f45, %f1, %f44;
	ld.const.u8 	%rs18, [%rd17+5];
	cvt.rn.f32.u16 	%f46, %rs18;
	sub.f32 	%f47, %f2, %f46;
	mul.f32 	%f48, %f47, %f47;
	fma.rn.f32 	%f49, %f45, %f45, %f48;
	ld.const.u8 	%rs19, [%rd17+6];
	cvt.rn.f32.u16 	%f50, %rs19;
	sub.f32 	%f51, %f3, %f50;
	fma.rn.f32 	%f52, %f51, %f51, %f49;
	sqrt.rn.f32 	%f53, %f52;
	setp.lt.f32 	%p11, %f53, %f43;
	add.s32 	%r60, %r66, 3;
	selp.b32 	%r68, %r60, %r59, %p11;
	selp.f32 	%f86, %f53, %f43, %p11;
	add.s64 	%rd17, %rd17, 12;
	add.s32 	%r66, %r66, 4;
	setp.ne.s32 	%p12, %r66, %r10;
	mov.u32 	%r72, %r10;
	@%p12 bra 	$L__BB0_8;
$L__BB0_9:
	setp.eq.s32 	%p13, %r9, 0;
	@%p13 bra 	$L__BB0_14;
	setp.eq.s32 	%p14, %r9, 1;
	@%p14 bra 	$L__BB0_12;
	mul.wide.u32 	%rd11, %r72, 3;
	add.s64 	%rd13, %rd15, %rd11;
	ld.const.u8 	%rs20, [%rd13];
	cvt.rn.f32.u16 	%f54, %rs20;
	sub.f32 	%f55, %f1, %f54;
	ld.const.u8 	%rs21, [%rd13+1];
	cvt.rn.f32.u16 	%f56, %rs21;
	sub.f32 	%f57, %f2, %f56;
	mul.f32 	%f58, %f57, %f57;
	fma.rn.f32 	%f59, %f55, %f55, %f58;
	ld.const.u8 	%rs22, [%rd13+2];
	cvt.rn.f32.u16 	%f60, %rs22;
	sub.f32 	%f61, %f3, %f60;
	fma.rn.f32 	%f62, %f61, %f61, %f59;
	sqrt.rn.f32 	%f63, %f62;
	setp.lt.f32 	%p15, %f63, %f86;
	selp.b32 	%r62, %r72, %r68, %p15;
	selp.f32 	%f64, %f63, %f86, %p15;
	add.s32 	%r63, %r72, 1;
	ld.const.u8 	%rs23, [%rd13+3];
	cvt.rn.f32.u16 	%f65, %rs23;
	sub.f32 	%f66, %f1, %f65;
	ld.const.u8 	%rs24, [%rd13+4];
	cvt.rn.f32.u16 	%f67, %rs24;
	sub.f32 	%f68, %f2, %f67;
	mul.f32 	%f69, %f68, %f68;
	fma.rn.f32 	%f70, %f66, %f66, %f69;
	ld.const.u8 	%rs25, [%rd13+5];
	cvt.rn.f32.u16 	%f71, %rs25;
	sub.f32 	%f72, %f3, %f71;
	fma.rn.f32 	%f73, %f72, %f72, %f70;
	sqrt.rn.f32 	%f74, %f73;
	setp.lt.f32 	%p16, %f74, %f64;
	selp.b32 	%r68, %r63, %r62, %p16;
	selp.f32 	%f86, %f74, %f64, %p16;
	add.s32 	%r72, %r72, 2;
$L__BB0_12:
	setp.eq.s32 	%p17, %r11, 0;
	@%p17 bra 	$L__BB0_14;
	mul.wide.u32 	%rd14, %r72, 3;
	add.s64 	%rd16, %rd15, %rd14;
	ld.const.u8 	%rs26, [%rd16];
	cvt.rn.f32.u16 	%f75, %rs26;
	sub.f32 	%f76, %f1, %f75;
	ld.const.u8 	%rs27, [%rd16+1];
	cvt.rn.f32.u16 	%f77, %rs27;
	sub.f32 	%f78, %f2, %f77;
	mul.f32 	%f79, %f78, %f78;
	fma.rn.f32 	%f80, %f76, %f76, %f79;
	ld.const.u8 	%rs28, [%rd16+2];
	cvt.rn.f32.u16 	%f81, %rs28;
	sub.f32 	%f82, %f3, %f81;
	fma.rn.f32 	%f83, %f82, %f82, %f80;
	sqrt.rn.f32 	%f84, %f83;
	setp.lt.f32 	%p18, %f84, %f86;
	selp.b32 	%r68, %r72, %r68, %p18;
$L__BB0_14:
	st.global.u8 	[%rd2+3], %r68;
	add.s32 	%r65, %r65, %r7;
	setp.lt.s32 	%p19, %r65, %r5;
	@%p19 bra 	$L__BB0_6;
	bra.uni 	$L__BB0_4;
$L__BB0_15:
	setp.ge.s32 	%p3, %r4, %r5;
	@%p3 bra 	$L__BB0_18;
	mul.lo.s32 	%r32, %r5, %r64;
	mov.u32 	%r76, %r4;
$L__BB0_17:
	add.s32 	%r44, %r32, %r76;
	mul.wide.s32 	%rd6, %r44, 4;
	add.s64 	%rd7, %rd1, %rd6;
	mov.b16 	%rs1, 255;
	st.global.u8 	[%rd7+3], %rs1;
	add.s32 	%r76, %r76, %r7;
	setp.lt.s32 	%p4, %r76, %r5;
	@%p4 bra 	$L__BB0_17;
$L__BB0_18:
	add.s32 	%r64, %r64, %r8;
	setp.lt.s32 	%p5, %r64, %r3;
	@%p5 bra 	$L__BB0_15;
$L__BB0_19:
	ret;

}
	// .globl	_Z7reBuildP6uchar4P5Uint3Pi
.visible .entry _Z7reBuildP6uchar4P5Uint3Pi(
	.param .u64 .ptr .align 1 _Z7reBuildP6uchar4P5Uint3Pi_param_0,
	.param .u64 .ptr .align 1 _Z7reBuildP6uchar4P5Uint3Pi_param_1,
	.param .u64 .ptr .align 1 _Z7reBuildP6uchar4P5Uint3Pi_param_2
)
{
	.reg .pred 	%p<5>;
	.reg .b32 	%r<36>;
	.reg .b64 	%rd<13>;

	ld.param.u64 	%rd4, [_Z7reBuildP6uchar4P5Uint3Pi_param_0];
	ld.param.u64 	%rd5, [_Z7reBuildP6uchar4P5Uint3Pi_param_1];
	ld.param.u64 	%rd6, [_Z7reBuildP6uchar4P5Uint3Pi_param_2];
	mov.u32 	%r1, %ntid.y;
	mov.u32 	%r13, %ctaid.y;
	mov.u32 	%r14, %tid.y;
	mad.lo.s32 	%r34, %r1, %r13, %r14;
	ld.const.u32 	%r3, [inf+4];
	setp.ge.s32 	%p1, %r34, %r3;
	@%p1 bra 	$L__BB1_6;
	mov.u32 	%r15, %ntid.x;
	mov.u32 	%r16, %ctaid.x;
	mov.u32 	%r17, %tid.x;
	mad.lo.s32 	%r4, %r15, %r16, %r17;
	ld.const.u32 	%r5, [inf];
	mov.u32 	%r18, %nctaid.x;
	mul.lo.s32 	%r6, %r15, %r18;
	mov.u32 	%r19, %nctaid.y;
	mul.lo.s32 	%r7, %r1, %r19;
	cvta.to.global.u64 	%rd1, %rd4;
	cvta.to.global.u64 	%rd2, %rd5;
	cvta.to.global.u64 	%rd3, %rd6;
$L__BB1_2:
	setp.ge.s32 	%p2, %r4, %r5;
	@%p2 bra 	$L__BB1_5;
	mul.lo.s32 	%r9, %r5, %r34;
	mov.u32 	%r35, %r4;
$L__BB1_4:
	add.s32 	%r20, %r9, %r35;
	mul.wide.s32 	%rd7, %r20, 4;
	add.s64 	%rd8, %rd1, %rd7;
	.pragma "used_bytes_mask 9";
	ld.global.u32 	%r21, [%rd8];
	bfe.u32 	%r22, %r21, 0, 8;
	bfe.u32 	%r23, %r21, 24, 8;
	mul.wide.u32 	%rd9, %r23, 12;
	add.s64 	%rd10, %rd2, %rd9;
	ld.global.u32 	%r24, [%rd10];
	add.s32 	%r25, %r24, %r22;
	st.global.u32 	[%rd10], %r25;
	ld.global.u8 	%r26, [%rd8+1];
	ld.global.u32 	%r27, [%rd10+4];
	add.s32 	%r28, %r27, %r26;
	st.global.u32 	[%rd10+4], %r28;
	ld.global.u8 	%r29, [%rd8+2];
	ld.global.u32 	%r30, [%rd10+8];
	add.s32 	%r31, %r30, %r29;
	st.global.u32 	[%rd10+8], %r31;
	mul.wide.u32 	%rd11, %r23, 4;
	add.s64 	%rd12, %rd3, %rd11;
	ld.global.u32 	%r32, [%rd12];
	add.s32 	%r33, %r32, 1;
	st.global.u32 	[%rd12], %r33;
	add.s32 	%r35, %r35, %r6;
	setp.lt.s32 	%p3, %r35, %r5;
	@%p3 bra 	$L__BB1_4;
$L__BB1_5:
	add.s32 	%r34, %r34, %r7;
	setp.lt.s32 	%p4, %r34, %r3;
	@%p4 bra 	$L__BB1_2;
$L__BB1_6:
	ret;

}
	// .globl	_Z5makeZP5Uint3Pi
.visible .entry _Z5makeZP5Uint3Pi(
	.param .u64 .ptr .align 1 _Z5makeZP5Uint3Pi_param_0,
	.param .u64 .ptr .align 1 _Z5makeZP5Uint3Pi_param_1
)
{
	.reg .pred 	%p<2>;
	.reg .b32 	%r<4>;
	.reg .b64 	%rd<9>;

	ld.param.u64 	%rd1, [_Z5makeZP5Uint3Pi_param_0];
	ld.param.u64 	%rd2, [_Z5makeZP5Uint3Pi_param_1];
	mov.u32 	%r1, %tid.x;
	ld.const.u32 	%r2, [inf+8];
	setp.ge.s32 	%p1, %r1, %r2;
	@%p1 bra 	$L__BB2_2;
	cvta.to.global.u64 	%rd3, %rd1;
	cvta.to.global.u64 	%rd4, %rd2;
	mul.wide.u32 	%rd5, %r1, 12;
	add.s64 	%rd6, %rd3, %rd5;
	mov.b32 	%r3, 0;
	st.global.u32 	[%rd6], %r3;
	st.global.u32 	[%rd6+4], %r3;
	st.global.u32 	[%rd6+8], %r3;
	mul.wide.u32 	%rd7, %r1, 4;
	add.s64 	%rd8, %rd4, %rd7;
	st.global.u32 	[%rd8], %r3;
$L__BB2_2:
	ret;

}


// ===== COMPILED SASS (sm_100) =====

	.target	sm_100

	.elftype	@"ET_EXEC"


//--------------------- .note.nv.tkinfo           --------------------------
	.section	.note.nv.tkinfo,"",@"SHT_NOTE"
	.sectionflags	@"SHF_NOTE_NV_TKINFO"
	.tkinfo
        /*0018*/ 	.word	0x00000002
        /*0030*/ 	.string	""
        /*0030*/ 	.string	"ptxas"
        /*0030*/ 	.string	"Cuda compilation tools, release 13.0, V13.0.88"
        /*0030*/ 	.string	"Build cuda_13.0.r13.0/compiler.36424714_0"
        /*0030*/ 	.string	"-arch sm_100 -m 64 "



//--------------------- .note.nv.cuinfo           --------------------------
	.section	.note.nv.cuinfo,"",@"SHT_NOTE"
	.sectionflags	@"SHF_NOTE_NV_CUINFO"
        /*0018*/ 	.short	0x0002
        /*001a*/ 	.short	0x0064
        /*001c*/ 	.short	0x0082
	.zero		2


//--------------------- .nv.info                  --------------------------
	.section	.nv.info,"",@"SHT_CUDA_INFO"
	.align	4


	//----- nvinfo : EIATTR_REGCOUNT
	.align		4
        /*0000*/ 	.byte	0x04, 0x2f
        /*0002*/ 	.short	(.L_3 - .L_2)
	.align		4
.L_2:
        /*0004*/ 	.word	index@(_Z5KmeanP6uchar4)
        /*0008*/ 	.word	0x00000019


	//----- nvinfo : EIATTR_FRAME_SIZE
	.align		4
.L_3:
        /*000c*/ 	.byte	0x04, 0x11
        /*000e*/ 	.short	(.L_5 - .L_4)
	.align		4
.L_4:
        /*0010*/ 	.word	index@($__internal_0_$__cuda_sm20_sqrt_rn_f32_slowpath)
        /*0014*/ 	.word	0x00000000


	//----- nvinfo : EIATTR_FRAME_SIZE
	.align		4
.L_5:
        /*0018*/ 	.byte	0x04, 0x11
        /*001a*/ 	.short	(.L_7 - .L_6)
	.align		4
.L_6:
        /*001c*/ 	.word	index@(_Z5KmeanP6uchar4)
        /*0020*/ 	.word	0x00000000


	//----- nvinfo : EIATTR_REGCOUNT
	.align		4
.L_7:
        /*0024*/ 	.byte	0x04, 0x2f
        /*0026*/ 	.short	(.L_9 - .L_8)
	.align		4
.L_8:
        /*0028*/ 	.word	index@(_Z7reBuildP6uchar4P5Uint3Pi)
        /*002c*/ 	.word	0x00000014


	//----- nvinfo : EIATTR_FRAME_SIZE
	.align		4
.L_9:
        /*0030*/ 	.byte	0x04, 0x11
        /*0032*/ 	.short	(.L_11 - .L_10)
	.align		4
.L_10:
        /*0034*/ 	.word	index@(_Z7reBuildP6uchar4P5Uint3Pi)
        /*0038*/ 	.word	0x00000000


	//----- nvinfo : EIATTR_REGCOUNT
	.align		4
.L_11:
        /*003c*/ 	.byte	0x04, 0x2f
        /*003e*/ 	.short	(.L_13 - .L_12)
	.align		4
.L_12:
        /*0040*/ 	.word	index@(_Z5makeZP5Uint3Pi)
        /*0044*/ 	.word	0x0000000a


	//----- nvinfo : EIATTR_FRAME_SIZE
	.align		4
.L_13:
        /*0048*/ 	.byte	0x04, 0x11
        /*004a*/ 	.short	(.L_15 - .L_14)
	.align		4
.L_14:
        /*004c*/ 	.word	index@(_Z5makeZP5Uint3Pi)
        /*0050*/ 	.word	0x00000000


	//----- nvinfo : EIATTR_MIN_STACK_SIZE
	.align		4
.L_15:
        /*0054*/ 	.byte	0x04, 0x12
        /*0056*/ 	.short	(.L_17 - .L_16)
	.align		4
.L_16:
        /*0058*/ 	.word	index@(_Z5makeZP5Uint3Pi)
        /*005c*/ 	.word	0x00000000


	//----- nvinfo : EIATTR_MIN_STACK_SIZE
	.align		4
.L_17:
        /*0060*/ 	.byte	0x04, 0x12
        /*0062*/ 	.short	(.L_19 - .L_18)
	.align		4
.L_18:
        /*0064*/ 	.word	index@(_Z7reBuildP6uchar4P5Uint3Pi)
        /*0068*/ 	.word	0x00000000


	//----- nvinfo : EIATTR_MIN_STACK_SIZE
	.align		4
.L_19:
        /*006c*/ 	.byte	0x04, 0x12
        /*006e*/ 	.short	(.L_21 - .L_20)
	.align		4
.L_20:
        /*0070*/ 	.word	index@(_Z5KmeanP6uchar4)
        /*0074*/ 	.word	0x00000000
.L_21:


//--------------------- .nv.compat                --------------------------
	.section	.nv.compat,"",@"SHT_CUDA_COMPAT_INFO"
	.align	4
        /*0000*/ 	.byte	0x02, 0x09, 0x00, 0x00, 0x02, 0x02, 0x01, 0x00, 0x02, 0x05, 0x05, 0x00, 0x03, 0x07, 0x01, 0x01
        /*0010*/ 	.byte	0x02, 0x03, 0x00, 0x00, 0x02, 0x06, 0x01, 0x00, 0x04, 0x0b, 0x08, 0x00, 0x01, 0x00, 0x00, 0x00
        /*0020*/ 	.byte	0x00, 0x00, 0x00, 0x00


//--------------------- .nv.info._Z5makeZP5Uint3Pi --------------------------
	.section	.nv.info._Z5makeZP5Uint3Pi,"",@"SHT_CUDA_INFO"
	.sectionflags	@""
	.align	4


	//----- nvinfo : EIATTR_CUDA_API_VERSION
	.align		4
        /*0000*/ 	.byte	0x04, 0x37
        /*0002*/ 	.short	(.L_23 - .L_22)
.L_22:
        /*0004*/ 	.word	0x00000082


	//----- nvinfo : EIATTR_KPARAM_INFO
	.align		4
.L_23:
        /*0008*/ 	.byte	0x04, 0x17
        /*000a*/ 	.short	(.L_25 - .L_24)
.L_24:
        /*000c*/ 	.word	0x00000000
        /*0010*/ 	.short	0x0001
        /*0012*/ 	.short	0x0008
        /*0014*/ 	.byte	0x00, 0xf5, 0x21, 0x00


	//----- nvinfo : EIATTR_KPARAM_INFO
	.align		4
.L_25:
        /*0018*/ 	.byte	0x04, 0x17
        /*001a*/ 	.short	(.L_27 - .L_26)
.L_26:
        /*001c*/ 	.word	0x00000000
        /*0020*/ 	.short	0x0000
        /*0022*/ 	.short	0x0000
        /*0024*/ 	.byte	0x00, 0xf5, 0x21, 0x00


	//----- nvinfo : EIATTR_SPARSE_MMA_MASK
	.align		4
.L_27:
        /*0028*/ 	.byte	0x03, 0x50
        /*002a*/ 	.short	0x0000


	//----- nvinfo : EIATTR_MAXREG_COUNT
	.align		4
        /*002c*/ 	.byte	0x03, 0x1b
        /*002e*/ 	.short	0x00ff


	//----- nvinfo : EIATTR_MERCURY_ISA_VERSION
	.align		4
        /*0030*/ 	.byte	0x03, 0x5f
        /*0032*/ 	.short	0x0101


	//----- nvinfo : EIATTR_VRC_CTA_INIT_COUNT
	.align		4
        /*0034*/ 	.byte	0x02, 0x4a
	.zero		1
	.zero		1


	//----- nvinfo : EIATTR_EXIT_INSTR_OFFSETS
	.align		4
        /*0038*/ 	.byte	0x04, 0x1c
        /*003a*/ 	.short	(.L_29 - .L_28)


	//   ....[0]....
.L_28:
        /*003c*/ 	.word	0x00000040


	//   ....[1]....
        /*0040*/ 	.word	0x000000e0


	//----- nvinfo : EIATTR_CBANK_PARAM_SIZE
	.align		4
.L_29:
        /*0044*/ 	.byte	0x03, 0x19
        /*0046*/ 	.short	0x0010


	//----- nvinfo : EIATTR_PARAM_CBANK
	.align		4
        /*0048*/ 	.byte	0x04, 0x0a
        /*004a*/ 	.short	(.L_31 - .L_30)
	.align		4
.L_30:
        /*004c*/ 	.word	index@(.nv.constant0._Z5makeZP5Uint3Pi)
        /*0050*/ 	.short	0x0380
        /*0052*/ 	.short	0x0010


	//----- nvinfo : EIATTR_SW_WAR
	.align		4
.L_31:
        /*0054*/ 	.byte	0x04, 0x36
        /*0056*/ 	.short	(.L_33 - .L_32)
.L_32:
        /*0058*/ 	.word	0x00000008
.L_33:


//--------------------- .nv.info._Z7reBuildP6uchar4P5Uint3Pi --------------------------
	.section	.nv.info._Z7reBuildP6uchar4P5Uint3Pi,"",@"SHT_CUDA_INFO"
	.sectionflags	@""
	.align	4


	//----- nvinfo : EIATTR_CUDA_API_VERSION
	.align		4
        /*0000*/ 	.byte	0x04, 0x37
        /*0002*/ 	.short	(.L_35 - .L_34)
.L_34:
        /*0004*/ 	.word	0x00000082


	//----- nvinfo : EIATTR_KPARAM_INFO
	.align		4
.L_35:
        /*0008*/ 	.byte	0x04, 0x17
        /*000a*/ 	.short	(.L_37 - .L_36)
.L_36:
        /*000c*/ 	.word	0x00000000
        /*0010*/ 	.short	0x0002
        /*0012*/ 	.short	0x0010
        /*0014*/ 	.byte	0x00, 0xf5, 0x21, 0x00


	//----- nvinfo : EIATTR_KPARAM_INFO
	.align		4
.L_37:
        /*0018*/ 	.byte	0x04, 0x17
        /*001a*/ 	.short	(.L_39 - .L_38)
.L_38:
        /*001c*/ 	.word	0x00000000
        /*0020*/ 	.short	0x0001
        /*0022*/ 	.short	0x0008
        /*0024*/ 	.byte	0x00, 0xf5, 0x21, 0x00


	//----- nvinfo : EIATTR_KPARAM_INFO
	.align		4
.L_39:
        /*0028*/ 	.byte	0x04, 0x17
        /*002a*/ 	.short	(.L_41 - .L_40)
.L_40:
        /*002c*/ 	.word	0x00000000
        /*0030*/ 	.short	0x0000
        /*0032*/ 	.short	0x0000
        /*0034*/ 	.byte	0x00, 0xf5, 0x21, 0x00


	//----- nvinfo : EIATTR_SPARSE_MMA_MASK
	.align		4
.L_41:
        /*0038*/ 	.byte	0x03, 0x50
        /*003a*/ 	.short	0x0000


	//----- nvinfo : EIATTR_MAXREG_COUNT
	.align		4
        /*003c*/ 	.byte	0x03, 0x1b
        /*003e*/ 	.short	0x00ff


	//----- nvinfo : EIATTR_MERCURY_ISA_VERSION
	.align		4
        /*0040*/ 	.byte	0x03, 0x5f
        /*0042*/ 	.short	0x0101


	//----- nvinfo : EIATTR_UNUSED_LOAD_BYTE_OFFSET
	.align		4
        /*0044*/ 	.byte	0x04, 0x44
        /*0046*/ 	.short	(.L_43 - .L_42)


	//   ....[0]....
.L_42:
        /*0048*/ 	.word	0x000001a0
        /*004c*/ 	.word	0x00000009


	//----- nvinfo : EIATTR_VRC_CTA_INIT_COUNT
	.align		4
.L_43:
        /*0050*/ 	.byte	0x02, 0x4a
	.zero		1
	.zero		1


	//----- nvinfo : EIATTR_EXIT_INSTR_OFFSETS
	.align		4
        /*0054*/ 	.byte	0x04, 0x1c
        /*0056*/ 	.short	(.L_45 - .L_44)


	//   ....[0]....
.L_44:
        /*0058*/ 	.word	0x00000070


	//   ....[1]....
        /*005c*/ 	.word	0x00000360


	//----- nvinfo : EIATTR_CRS_STACK_SIZE
	.align		4
.L_45:
        /*0060*/ 	.byte	0x04, 0x1e
        /*0062*/ 	.short	(.L_47 - .L_46)
.L_46:
        /*0064*/ 	.word	0x00000000


	//----- nvinfo : EIATTR_CBANK_PARAM_SIZE
	.align		4
.L_47:
        /*0068*/ 	.byte	0x03, 0x19
        /*006a*/ 	.short	0x0018


	//----- nvinfo : EIATTR_PARAM_CBANK
	.align		4
        /*006c*/ 	.byte	0x04, 0x0a
        /*006e*/ 	.short	(.L_49 - .L_48)
	.align		4
.L_48:
        /*0070*/ 	.word	index@(.nv.constant0._Z7reBuildP6uchar4P5Uint3Pi)
        /*0074*/ 	.short	0x0380
        /*0076*/ 	.short	0x0018


	//----- nvinfo : EIATTR_SW_WAR
	.align		4
.L_49:
        /*0078*/ 	.byte	0x04, 0x36
        /*007a*/ 	.short	(.L_51 - .L_50)
.L_50:
        /*007c*/ 	.word	0x00000008
.L_51:


//--------------------- .nv.info._Z5KmeanP6uchar4 --------------------------
	.section	.nv.info._Z5KmeanP6uchar4,"",@"SHT_CUDA_INFO"
	.sectionflags	@""
	.align	4


	//----- nvinfo : EIATTR_CUDA_API_VERSION
	.align		4
        /*0000*/ 	.byte	0x04, 0x37
        /*0002*/ 	.short	(.L_53 - .L_52)
.L_52:
        /*0004*/ 	.word	0x00000082


	//----- nvinfo : EIATTR_KPARAM_INFO
	.align		4
.L_53:
        /*0008*/ 	.byte	0x04, 0x17
        /*000a*/ 	.short	(.L_55 - .L_54)
.L_54:
        /*000c*/ 	.word	0x00000000
        /*0010*/ 	.short	0x0000
        /*0012*/ 	.short	0x0000
        /*0014*/ 	.byte	0x00, 0xf5, 0x21, 0x00


	//----- nvinfo : EIATTR_SPARSE_MMA_MASK
	.align		4
.L_55:
        /*0018*/ 	.byte	0x03, 0x50
        /*001a*/ 	.short	0x0000


	//----- nvinfo : EIATTR_MAXREG_COUNT
	.align		4
        /*001c*/ 	.byte	0x03, 0x1b
        /*001e*/ 	.short	0x00ff


	//----- nvinfo : EIATTR_MERCURY_ISA_VERSION
	.align		4
        /*0020*/ 	.byte	0x03, 0x5f
        /*0022*/ 	.short	0x0101


	//----- nvinfo : EIATTR_UNUSED_LOAD_BYTE_OFFSET
	.align		4
        /*0024*/ 	.byte	0x04, 0x44
        /*0026*/ 	.short	(.L_57 - .L_56)


	//   ....[0]....
.L_56:
        /*0028*/ 	.word	0x00000330
        /*002c*/ 	.word	0x00000007


	//----- nvinfo : EIATTR_VRC_CTA_INIT_COUNT
	.align		4
.L_57:
        /*0030*/ 	.byte	0x02, 0x4a
	.zero		1
	.zero		1


	//----- nvinfo : EIATTR_EXIT_INSTR_OFFSETS
	.align		4
        /*0034*/ 	.byte	0x04, 0x1c
        /*0036*/ 	.short	(.L_59 - .L_58)


	//   ....[0]....
.L_58:
        /*0038*/ 	.word	0x00000070


	//   ....[1]....
        /*003c*/ 	.word	0x00000260


	//   ....[2]....
        /*0040*/ 	.word	0x000012b0


	//----- nvinfo : EIATTR_CRS_STACK_SIZE
	.align		4
.L_59:
        /*0044*/ 	.byte	0x04, 0x1e
        /*0046*/ 	.short	(.L_61 - .L_60)
.L_60:
        /*0048*/ 	.word	0x00000000


	//----- nvinfo : EIATTR_CBANK_PARAM_SIZE
	.align		4
.L_61:
        /*004c*/ 	.byte	0x03, 0x19
        /*004e*/ 	.short	0x0008


	//----- nvinfo : EIATTR_PARAM_CBANK
	.align		4
        /*0050*/ 	.byte	0x04, 0x0a
        /*0052*/ 	.short	(.L_63 - .L_62)
	.align		4
.L_62:
        /*0054*/ 	.word	index@(.nv.constant0._Z5KmeanP6uchar4)
        /*0058*/ 	.short	0x0380
        /*005a*/ 	.short	0x0008


	//----- nvinfo : EIATTR_SW_WAR
	.align		4
.L_63:
        /*005c*/ 	.byte	0x04, 0x36
        /*005e*/ 	.short	(.L_65 - .L_64)
.L_64:
        /*0060*/ 	.word	0x00000008
.L_65:


//--------------------- .nv.callgraph             --------------------------
	.section	.nv.callgraph,"",@"SHT_CUDA_CALLGRAPH"
	.align	4
	.sectionentsize	8
	.align		4
        /*0000*/ 	.word	0x00000000
	.align		4
        /*0004*/ 	.word	0xffffffff
	.align		4
        /*0008*/ 	.word	0x00000000
	.align		4
        /*000c*/ 	.word	0xfffffffe
	.align		4
        /*0010*/ 	.word	0x00000000
	.align		4
        /*0014*/ 	.word	0xfffffffd
	.align		4
        /*0018*/ 	.word	0x00000000
	.align		4
        /*001c*/ 	.word	0xfffffffc


//--------------------- .nv.constant3             --------------------------
	.section	.nv.constant3,"a",@progbits
	.align	4
.nv.constant3:
	.type		cl,@object
	.size		cl,(inf - cl)
cl:
	.zero		96
	.type		inf,@object
	.size		inf,(.L_1 - inf)
inf:
	.zero		12
.L_1:


//--------------------- .text._Z5makeZP5Uint3Pi   --------------------------
	.section	.text._Z5makeZP5Uint3Pi,"ax",@progbits
	.align	128
        .global         _Z5makeZP5Uint3Pi
        .type           _Z5makeZP5Uint3Pi,@function
        .size           _Z5makeZP5Uint3Pi,(.L_x_43 - _Z5makeZP5Uint3Pi)
        .other          _Z5makeZP5Uint3Pi,@"STO_CUDA_ENTRY STV_DEFAULT"
_Z5makeZP5Uint3Pi:
.text._Z5makeZP5Uint3Pi:
[----:B------:R-:W-:Y:S01]  /*0000*/  LDC R1, c[0x0][0x37c] ;  /* 0x0000df00ff017b82 */ /* 0x000fe20000000800 */
[----:B------:R-:W0:Y:S01]  /*0010*/  S2R R7, SR_TID.X ;  /* 0x0000000000077919 */ /* 0x000e220000002100 */
[----:B------:R-:W0:Y:S02]  /*0020*/  LDCU UR4, c[0x3][0x68] ;  /* 0x00c00d00ff0477ac */ /* 0x000e240008000800 */
[----:B0-----:R-:W-:-:S13]  /*0030*/  ISETP.GE.AND P0, PT, R7, UR4, PT ;  /* 0x0000000407007c0c */ /* 0x001fda000bf06270 */
[----:B------:R-:W-:Y:S05]  /*0040*/  @P0 EXIT ;  /* 0x000000000000094d */ /* 0x000fea0003800000 */
[----:B------:R-:W0:Y:S01]  /*0050*/  LDC.64 R2, c[0x0][0x380] ;  /* 0x0000e000ff027b82 */ /* 0x000e220000000a00 */
[----:B------:R-:W1:Y:S07]  /*0060*/  LDCU.64 UR4, c[0x0][0x358] ;  /* 0x00006b00ff0477ac */ /* 0x000e6e0008000a00 */
[----:B------:R-:W2:Y:S01]  /*0070*/  LDC.64 R4, c[0x0][0x388] ;  /* 0x0000e200ff047b82 */ /* 0x000ea20000000a00 */
[----:B0-----:R-:W-:-:S05]  /*0080*/  IMAD.WIDE.U32 R2, R7, 0xc, R2 ;  /* 0x0000000c07027825 */ /* 0x001fca00078e0002 */
[----:B-1----:R-:W-:Y:S01]  /*0090*/  STG.E desc[UR4][R2.64], RZ ;  /* 0x000000ff02007986 */ /* 0x002fe2000c101904 */
[----:B--2---:R-:W-:-:S03]  /*00a0*/  IMAD.WIDE.U32 R4, R7, 0x4, R4 ;  /* 0x0000000407047825 */ /* 0x004fc600078e0004 */
[----:B------:R-:W-:Y:S04]  /*00b0*/  STG.E desc[UR4][R2.64+0x4], RZ ;  /* 0x000004ff02007986 */ /* 0x000fe8000c101904 */
[----:B------:R-:W-:Y:S04]  /*00c0*/  STG.E desc[UR4][R2.64+0x8], RZ ;  /* 0x000008ff02007986 */ /* 0x000fe8000c101904 */
[----:B------:R-:W-:Y:S01]  /*00d0*/  STG.E desc[UR4][R4.64], RZ ;  /* 0x000000ff04007986 */ /* 0x000fe2000c101904 */
[----:B------:R-:W-:Y:S05]  /*00e0*/  EXIT ;  /* 0x000000000000794d */ /* 0x000fea0003800000 */
.L_x_0:
[----:B------:R-:W-:-:S00]  /*00f0*/  BRA `(.L_x_0) ;  /* 0xfffffffc00fc7947 */ /* 0x000fc0000383ffff */
[----:B------:R-:W-:-:S00]  /*0100*/  NOP ;  /* 0x0000000000007918 */ /* 0x000fc00000000000 */
[----:B------:R-:W-:-:S00]  /*0110*/  NOP ;  /* 0x0000000000007918 */ /* 0x000fc00000000000 */
[----:B------:R-:W-:-:S00]  /*0120*/  NOP ;  /* 0x0000000000007918 */ /* 0x000fc00000000000 */
[----:B------:R-:W-:-:S00]  /*0130*/  NOP ;  /* 0x0000000000007918 */ /* 0x000fc00000000000 */
[----:B------:R-:W-:-:S00]  /*0140*/  NOP ;  /* 0x0000000000007918 */ /* 0x000fc00000000000 */
[----:B------:R-:W-:-:S00]  /*0150*/  NOP ;  /* 0x0000000000007918 */ /* 0x000fc00000000000 */
[----:B------:R-:W-:-:S00]  /*0160*/  NOP ;  /* 0x0000000000007918 */ /* 0x000fc00000000000 */
[----:B------:R-:W-:-:S00]  /*0170*/  NOP ;  /* 0x0000000000007918 */ /* 0x000fc00000000000 */
.L_x_43:


//--------------------- .text._Z7reBuildP6uchar4P5Uint3Pi --------------------------
	.section	.text._Z7reBuildP6uchar4P5Uint3Pi,"ax",@progbits
	.align	128
        .global         _Z7reBuildP6uchar4P5Uint3Pi
        .type           _Z7reBuildP6uchar4P5Uint3Pi,@function
        .size           _Z7reBuildP6uchar4P5Uint3Pi,(.L_x_44 - _Z7reBuildP6uchar4P5Uint3Pi)
        .other          _Z7reBuildP6uchar4P5Uint3Pi,@"STO_CUDA_ENTRY STV_DEFAULT"
_Z7reBuildP6uchar4P5Uint3Pi:
.text._Z7reBuildP6uchar4P5Uint3Pi:
[----:B------:R-:W-:Y:S01]  /*0000*/  LDC R1, c[0x0][0x37c] ;  /* 0x0000df00ff017b82 */ /* 0x000fe20000000800 */
[----:B------:R-:W0:Y:S01]  /*0010*/  S2R R6, SR_CTAID.Y ;  /* 0x0000000000067919 */ /* 0x000e220000002600 */
[----:B------:R-:W0:Y:S01]  /*0020*/  LDCU UR5, c[0x0][0x364] ;  /* 0x00006c80ff0577ac */ /* 0x000e220008000800 */
[----:B------:R-:W0:Y:S01]  /*0030*/  S2R R3, SR_TID.Y ;  /* 0x0000000000037919 */ /* 0x000e220000002200 */
[----:B------:R-:W1:Y:S01]  /*0040*/  LDCU UR4, c[0x3][0x64] ;  /* 0x00c00c80ff0477ac */ /* 0x000e620008000800 */
[----:B0-----:R-:W-:-:S05]  /*0050*/  IMAD R6, R6, UR5, R3 ;  /* 0x0000000506067c24 */ /* 0x001fca000f8e0203 */
[----:B-1----:R-:W-:-:S13]  /*0060*/  ISETP.GE.AND P0, PT, R6, UR4, PT ;  /* 0x0000000406007c0c */ /* 0x002fda000bf06270 */
[----:B------:R-:W-:Y:S05]  /*0070*/  @P0 EXIT ;  /* 0x000000000000094d */ /* 0x000fea0003800000 */
[----:B------:R-:W0:Y:S01]  /*0080*/  S2R R0, SR_CTAID.X ;  /* 0x0000000000007919 */ /* 0x000e220000002500 */
[----:B------:R-:W1:Y:S01]  /*0090*/  LDCU UR7, c[0x0][0x360] ;  /* 0x00006c00ff0777ac */ /* 0x000e620008000800 */
[----:B------:R-:W0:Y:S01]  /*00a0*/  S2R R3, SR_TID.X ;  /* 0x0000000000037919 */ /* 0x000e220000002100 */
[----:B------:R-:W1:Y:S01]  /*00b0*/  LDCU UR4, c[0x0][0x370] ;  /* 0x00006e00ff0477ac */ /* 0x000e620008000800 */
[----:B------:R-:W2:Y:S01]  /*00c0*/  LDCU UR6, c[0x0][0x374] ;  /* 0x00006e80ff0677ac */ /* 0x000ea20008000800 */
[----:B------:R-:W3:Y:S01]  /*00d0*/  LDCU.64 UR8, c[0x0][0x358] ;  /* 0x00006b00ff0877ac */ /* 0x000ee20008000a00 */
[----:B-1----:R-:W-:Y:S02]  /*00e0*/  UIMAD UR4, UR7, UR4, URZ ;  /* 0x00000004070472a4 */ /* 0x002fe4000f8e02ff */
[----:B--2---:R-:W-:Y:S01]  /*00f0*/  UIMAD UR5, UR5, UR6, URZ ;  /* 0x00000006050572a4 */ /* 0x004fe2000f8e02ff */
[----:B0--3--:R-:W-:-:S11]  /*0100*/  IMAD R0, R0, UR7, R3 ;  /* 0x0000000700007c24 */ /* 0x009fd6000f8e0203 */
.L_x_4:
[----:B------:R-:W0:Y:S01]  /*0110*/  LDC R7, c[0x3][0x60] ;  /* 0x00c01800ff077b82 */ /* 0x000e220000000800 */
[----:B------:R-:W-:Y:S01]  /*0120*/  BSSY.RECONVERGENT B0, `(.L_x_1) ;  /* 0x000001f000007945 */ /* 0x000fe20003800200 */
[----:B0-----:R-:W-:-:S13]  /*0130*/  ISETP.GE.AND P0, PT, R0, R7, PT ;  /* 0x000000070000720c */ /* 0x001fda0003f06270 */
[----:B--2---:R-:W-:Y:S05]  /*0140*/  @P0 BRA `(.L_x_2) ;  /* 0x0000000000700947 */ /* 0x004fea0003800000 */
[----:B------:R-:W-:-:S07]  /*0150*/  MOV R8, R0 ;  /* 0x0000000000087202 */ /* 0x000fce0000000f00 */
.L_x_3:
[----:B------:R-:W0:Y:S01]  /*0160*/  LDC.64 R4, c[0x0][0x380] ;  /* 0x0000e000ff047b82 */ /* 0x000e220000000a00 */
[----:B--2---:R-:W-:-:S04]  /*0170*/  IMAD R3, R6, R7, R8 ;  /* 0x0000000706037224 */ /* 0x004fc800078e0208 */
[----:B0-----:R-:W-:-:S03]  /*0180*/  IMAD.WIDE R4, R3, 0x4, R4 ;  /* 0x0000000403047825 */ /* 0x001fc600078e0204 */
[----:B------:R-:W0:Y:S02]  /*0190*/  LDC.64 R2, c[0x0][0x388] ;  /* 0x0000e200ff027b82 */ /* 0x000e240000000a00 */
[----:B------:R-:W2:Y:S02]  /*01a0*/  LDG.E R9, desc[UR8][R4.64] ;  /* 0x0000000804097981 */ /* 0x000ea4000c1e1900 */
[----:B--2---:R-:W-:-:S05]  /*01b0*/  PRMT R13, R9, 0x7773, RZ ;  /* 0x00007773090d7816 */ /* 0x004fca00000000ff */
[----:B0-----:R-:W-:-:S05]  /*01c0*/  IMAD.WIDE.U32 R2, R13, 0xc, R2 ;  /* 0x0000000c0d027825 */ /* 0x001fca00078e0002 */
[----:B------:R-:W2:Y:S01]  /*01d0*/  LDG.E R10, desc[UR8][R2.64] ;  /* 0x00000008020a7981 */ /* 0x000ea2000c1e1900 */
[----:B------:R-:W-:-:S03]  /*01e0*/  PRMT R9, R9, 0x7770, RZ ;  /* 0x0000777009097816 */ /* 0x000fc600000000ff */
[----:B------:R-:W3:Y:S04]  /*01f0*/  LDG.E R11, desc[UR8][R2.64+0x4] ;  /* 0x00000408020b7981 */ /* 0x000ee8000c1e1900 */
[----:B------:R-:W4:Y:S01]  /*0200*/  LDG.E R17, desc[UR8][R2.64+0x8] ;  /* 0x0000080802117981 */ /* 0x000f22000c1e1900 */
[----:B--2---:R-:W-:-:S05]  /*0210*/  IADD3 R9, PT, PT, R9, R10, RZ ;  /* 0x0000000a09097210 */ /* 0x004fca0007ffe0ff */
[----:B------:R0:W-:Y:S04]  /*0220*/  STG.E desc[UR8][R2.64], R9 ;  /* 0x0000000902007986 */ /* 0x0001e8000c101908 */
[----:B------:R-:W3:Y:S02]  /*0230*/  LDG.E.U8 R10, desc[UR8][R4.64+0x1] ;  /* 0x00000108040a7981 */ /* 0x000ee4000c1e1100 */
[----:B---3--:R-:W-:Y:S02]  /*0240*/  IMAD.IADD R15, R10, 0x1, R11 ;  /* 0x000000010a0f7824 */ /* 0x008fe400078e020b */
[----:B------:R-:W1:Y:S03]  /*0250*/  LDC.64 R10, c[0x0][0x390] ;  /* 0x0000e400ff0a7b82 */ /* 0x000e660000000a00 */
[----:B------:R2:W-:Y:S04]  /*0260*/  STG.E desc[UR8][R2.64+0x4], R15 ;  /* 0x0000040f02007986 */ /* 0x0005e8000c101908 */
[----:B------:R-:W4:Y:S01]  /*0270*/  LDG.E.U8 R12, desc[UR8][R4.64+0x2] ;  /* 0x00000208040c7981 */ /* 0x000f22000c1e1100 */
[----:B-1----:R-:W-:Y:S01]  /*0280*/  IMAD.WIDE.U32 R10, R13, 0x4, R10 ;  /* 0x000000040d0a7825 */ /* 0x002fe200078e000a */
[----:B----4-:R-:W-:-:S05]  /*0290*/  IADD3 R17, PT, PT, R12, R17, RZ ;  /* 0x000000110c117210 */ /* 0x010fca0007ffe0ff */
[----:B------:R2:W-:Y:S04]  /*02a0*/  STG.E desc[UR8][R2.64+0x8], R17 ;  /* 0x0000081102007986 */ /* 0x0005e8000c101908 */
[----:B------:R-:W0:Y:S01]  /*02b0*/  LDG.E R12, desc[UR8][R10.64] ;  /* 0x000000080a0c7981 */ /* 0x000e22000c1e1900 */
[----:B------:R-:W-:-:S04]  /*02c0*/  IADD3 R8, PT, PT, R8, UR4, RZ ;  /* 0x0000000408087c10 */ /* 0x000fc8000fffe0ff */
[----:B------:R-:W-:Y:S01]  /*02d0*/  ISETP.GE.AND P0, PT, R8, R7, PT ;  /* 0x000000070800720c */ /* 0x000fe20003f06270 */
[----:B0-----:R-:W-:-:S05]  /*02e0*/  VIADD R9, R12, 0x1 ;  /* 0x000000010c097836 */ /* 0x001fca0000000000 */
[----:B------:R2:W-:Y:S07]  /*02f0*/  STG.E desc[UR8][R10.64], R9 ;  /* 0x000000090a007986 */ /* 0x0005ee000c101908 */
[----:B------:R-:W-:Y:S05]  /*0300*/  @!P0 BRA `(.L_x_3) ;  /* 0xfffffffc00948947 */ /* 0x000fea000383ffff */
.L_x_2:
[----:B------:R-:W-:Y:S05]  /*0310*/  BSYNC.RECONVERGENT B0 ;  /* 0x0000000000007941 */ /* 0x000fea0003800200 */
.L_x_1:
[----:B------:R-:W0:Y:S01]  /*0320*/  LDCU UR6, c[0x3][0x64] ;  /* 0x00c00c80ff0677ac */ /* 0x000e220008000800 */
[----:B------:R-:W-:-:S05]  /*0330*/  VIADD R6, R6, UR5 ;  /* 0x0000000506067c36 */ /* 0x000fca0008000000 */
[----:B0-----:R-:W-:-:S13]  /*0340*/  ISETP.GE.AND P0, PT, R6, UR6, PT ;  /* 0x0000000606007c0c */ /* 0x001fda000bf06270 */
[----:B------:R-:W-:Y:S05]  /*0350*/  @!P0 BRA `(.L_x_4) ;  /* 0xfffffffc006c8947 */ /* 0x000fea000383ffff */
[----:B------:R-:W-:Y:S05]  /*0360*/  EXIT ;  /* 0x000000000000794d */ /* 0x000fea0003800000 */
.L_x_5:
        /* <DEDUP_REMOVED lines=9> */
.L_x_44:


//--------------------- .text._Z5KmeanP6uchar4    --------------------------
	.section	.text._Z5KmeanP6uchar4,"ax",@progbits
	.align	128
        .global         _Z5KmeanP6uchar4
        .type           _Z5KmeanP6uchar4,@function
        .size           _Z5KmeanP6uchar4,(.L_x_42 - _Z5KmeanP6uchar4)
        .other          _Z5KmeanP6uchar4,@"STO_CUDA_ENTRY STV_DEFAULT"
_Z5KmeanP6uchar4:
.text._Z5KmeanP6uchar4:
        /* <DEDUP_REMOVED lines=11> */
[----:B------:R-:W2:Y:S01]  /*00b0*/  LDCU UR8, c[0x0][0x360] ;  /* 0x00006c00ff0877ac */ /* 0x000ea20008000800 */
[----:B------:R-:W2:Y:S01]  /*00c0*/  LDCU UR4, c[0x0][0x370] ;  /* 0x00006e00ff0477ac */ /* 0x000ea20008000800 */
[----:B------:R-:W3:Y:S01]  /*00d0*/  LDCU UR6, c[0x0][0x374] ;  /* 0x00006e80ff0677ac */ /* 0x000ee20008000800 */
[----:B------:R-:W4:Y:S01]  /*00e0*/  LDCU.64 UR10, c[0x0][0x358] ;  /* 0x00006b00ff0a77ac */ /* 0x000f220008000a00 */
[----:B-1----:R-:W-:Y:S02]  /*00f0*/  UISETP.GT.AND UP0, UPT, UR7, URZ, UPT ;  /* 0x000000ff0700728c */ /* 0x002fe4000bf04270 */
[----:B--2---:R-:W-:Y:S02]  /*0100*/  UIMAD UR4, UR8, UR4, URZ ;  /* 0x00000004080472a4 */ /* 0x004fe4000f8e02ff */
[----:B---3--:R-:W-:Y:S01]  /*0110*/  UIMAD UR5, UR5, UR6, URZ ;  /* 0x00000006050572a4 */ /* 0x008fe2000f8e02ff */
[----:B0-----:R-:W-:-:S04]  /*0120*/  IMAD R11, R11, UR8, R0 ;  /* 0x000000080b0b7c24 */ /* 0x001fc8000f8e0200 */
[----:B----4-:R-:W-:Y:S07]  /*0130*/  BRA.U UP0, `(.L_x_6) ;  /* 0x00000001004c7547 */ /* 0x010fee000b800000 */
.L_x_10:
[----:B------:R-:W0:Y:S01]  /*0140*/  LDC R0, c[0x3][0x60] ;  /* 0x00c01800ff007b82 */ /* 0x000e220000000800 */
[----:B------:R-:W-:Y:S01]  /*0150*/  BSSY.RECONVERGENT B0, `(.L_x_7) ;  /* 0x000000c000007945 */ /* 0x000fe20003800200 */
[----:B0-----:R-:W-:-:S13]  /*0160*/  ISETP.GE.AND P0, PT, R11, R0, PT ;  /* 0x000000000b00720c */ /* 0x001fda0003f06270 */
[----:B-1----:R-:W-:Y:S05]  /*0170*/  @P0 BRA `(.L_x_8) ;  /* 0x0000000000240947 */ /* 0x002fea0003800000 */
[----:B------:R-:W0:Y:S01]  /*0180*/  LDC.64 R4, c[0x0][0x380] ;  /* 0x0000e000ff047b82 */ /* 0x000e220000000a00 */
[----:B------:R-:W-:Y:S01]  /*0190*/  HFMA2 R6, -RZ, RZ, 0, 1.5199184417724609375e-05 ;  /* 0x000000ffff067431 */ /* 0x000fe200000001ff */
[----:B------:R-:W-:-:S07]  /*01a0*/  MOV R7, R11 ;  /* 0x0000000b00077202 */ /* 0x000fce0000000f00 */
.L_x_9:
[----:B-1----:R-:W-:Y:S02]  /*01b0*/  IMAD R3, R10, R0, R7 ;  /* 0x000000000a037224 */ /* 0x002fe400078e0207 */
[----:B------:R-:W-:Y:S02]  /*01c0*/  VIADD R7, R7, UR4 ;  /* 0x0000000407077c36 */ /* 0x000fe40008000000 */
[----:B0-----:R-:W-:-:S03]  /*01d0*/  IMAD.WIDE R2, R3, 0x4, R4 ;  /* 0x0000000403027825 */ /* 0x001fc600078e0204 */
[----:B------:R-:W-:Y:S02]  /*01e0*/  ISETP.GE.AND P0, PT, R7, R0, PT ;  /* 0x000000000700720c */ /* 0x000fe40003f06270 */
[----:B------:R1:W-:Y:S11]  /*01f0*/  STG.E.U8 desc[UR10][R2.64+0x3], R6 ;  /* 0x0000030602007986 */ /* 0x0003f6000c10110a */
[----:B------:R-:W-:Y:S05]  /*0200*/  @!P0 BRA `(.L_x_9) ;  /* 0xfffffffc00e88947 */ /* 0x000fea000383ffff */
.L_x_8:
[----:B------:R-:W-:Y:S05]  /*0210*/  BSYNC.RECONVERGENT B0 ;  /* 0x0000000000007941 */ /* 0x000fea0003800200 */
.L_x_7:
[----:B------:R-:W0:Y:S01]  /*0220*/  LDCU UR6, c[0x3][0x64] ;  /* 0x00c00c80ff0677ac */ /* 0x000e220008000800 */
[----:B------:R-:W-:-:S04]  /*0230*/  IADD3 R10, PT, PT, R10, UR5, RZ ;  /* 0x000000050a0a7c10 */ /* 0x000fc8000fffe0ff */
[----:B0-----:R-:W-:-:S13]  /*0240*/  ISETP.GE.AND P0, PT, R10, UR6, PT ;  /* 0x000000060a007c0c */ /* 0x001fda000bf06270 */
[----:B------:R-:W-:Y:S05]  /*0250*/  @!P0 BRA `(.L_x_10) ;  /* 0xfffffffc00b88947 */ /* 0x000fea000383ffff */
[----:B------:R-:W-:Y:S05]  /*0260*/  EXIT ;  /* 0x000000000000794d */ /* 0x000fea0003800000 */
.L_x_6:
[----:B------:R-:W-:Y:S02]  /*0270*/  ULOP3.LUT UR8, UR7, 0x3, URZ, 0xc0, !UPT ;  /* 0x0000000307087892 */ /* 0x000fe4000f8ec0ff */
[----:B------:R-:W-:-:S12]  /*0280*/  ULOP3.LUT UR6, UR7, 0x7ffffffc, URZ, 0xc0, !UPT ;  /* 0x7ffffffc07067892 */ /* 0x000fd8000f8ec0ff */
.L_x_39:
[----:B0-----:R-:W0:Y:S01]  /*0290*/  LDCU UR7, c[0x3][0x60] ;  /* 0x00c00c00ff0777ac */ /* 0x001e220008000800 */
[----:B------:R-:W-:Y:S01]  /*02a0*/  BSSY.RECONVERGENT B0, `(.L_x_11) ;  /* 0x00000fc000007945 */ /* 0x000fe20003800200 */
[----:B0-----:R-:W-:-:S13]  /*02b0*/  ISETP.GE.AND P0, PT, R11, UR7, PT ;  /* 0x000000070b007c0c */ /* 0x001fda000bf06270 */
[----:B------:R-:W-:Y:S05]  /*02c0*/  @P0 BRA `(.L_x_12) ;  /* 0x0000000c00e40947 */ /* 0x000fea0003800000 */
[----:B------:R-:W-:-:S07]  /*02d0*/  MOV R9, R11 ;  /* 0x0000000b00097202 */ /* 0x000fce0000000f00 */
.L_x_38:
[----:B0-----:R-:W0:Y:S01]  /*02e0*/  LDC.64 R2, c[0x0][0x380] ;  /* 0x0000e000ff027b82 */ /* 0x001e220000000a00 */
[----:B------:R-:W1:Y:S01]  /*02f0*/  LDCU UR9, c[0x3][0x60] ;  /* 0x00c00c00ff0977ac */ /* 0x000e620008000800 */
[----:B------:R-:W2:Y:S01]  /*0300*/  LDCU UR7, c[0x3][0x68] ;  /* 0x00c00d00ff0777ac */ /* 0x000ea20008000800 */
[----:B-1----:R-:W-:-:S04]  /*0310*/  IMAD R5, R10, UR9, R9 ;  /* 0x000000090a057c24 */ /* 0x002fc8000f8e0209 */
[----:B0-----:R-:W-:-:S05]  /*0320*/  IMAD.WIDE R2, R5, 0x4, R2 ;  /* 0x0000000405027825 */ /* 0x001fca00078e0202 */
[----:B------:R-:W3:Y:S01]  /*0330*/  LDG.E R0, desc[UR10][R2.64] ;  /* 0x0000000a02007981 */ /* 0x000ee2000c1e1900 */
[----:B--2---:R-:W-:Y:S01]  /*0340*/  UISETP.GE.U32.AND UP0, UPT, UR7, 0x4, UPT ;  /* 0x000000040700788c */ /* 0x004fe2000bf06070 */
[----:B------:R-:W-:Y:S02]  /*0350*/  VIADD R9, R9, UR4 ;  /* 0x0000000409097c36 */ /* 0x000fe40008000000 */
[----:B------:R-:W-:Y:S01]  /*0360*/  HFMA2 R14, -RZ, RZ, 3.931640625, 98.1875 ;  /* 0x43dd5623ff0e7431 */ /* 0x000fe200000001ff */
[----:B------:R-:W-:Y:S01]  /*0370*/  MOV R13, 0xffffffff ;  /* 0xffffffff000d7802 */ /* 0x000fe20000000f00 */
[----:B------:R-:W-:Y:S01]  /*0380*/  IMAD.MOV.U32 R16, RZ, RZ, RZ ;  /* 0x000000ffff107224 */ /* 0x000fe200078e00ff */
[----:B------:R-:W-:Y:S02]  /*0390*/  ISETP.GE.AND P0, PT, R9, UR9, PT ;  /* 0x0000000909007c0c */ /* 0x000fe4000bf06270 */
[C---:B---3--:R-:W-:Y:S02]  /*03a0*/  PRMT R8, R0.reuse, 0x7770, RZ ;  /* 0x0000777000087816 */ /* 0x048fe400000000ff */
[----:B------:R-:W-:-:S02]  /*03b0*/  PRMT R7, R0, 0x7771, RZ ;  /* 0x0000777100077816 */ /* 0x000fc400000000ff */
[----:B------:R-:W-:Y:S02]  /*03c0*/  PRMT R6, R0, 0x7772, RZ ;  /* 0x0000777200067816 */ /* 0x000fe400000000ff */
[----:B------:R-:W-:Y:S02]  /*03d0*/  I2FP.F32.U32 R8, R8 ;  /* 0x0000000800087245 */ /* 0x000fe40000201000 */
[----:B------:R-:W-:Y:S02]  /*03e0*/  I2FP.F32.U32 R7, R7 ;  /* 0x0000000700077245 */ /* 0x000fe40000201000 */
[----:B------:R-:W-:Y:S01]  /*03f0*/  I2FP.F32.U32 R6, R6 ;  /* 0x0000000600067245 */ /* 0x000fe20000201000 */
[----:B------:R-:W-:Y:S06]  /*0400*/  BRA.U !UP0, `(.L_x_13) ;  /* 0x0000000508fc7547 */ /* 0x000fec000b800000 */
[----:B------:R-:W-:Y:S01]  /*0410*/  MOV R13, 0xffffffff ;  /* 0xffffffff000d7802 */ /* 0x000fe20000000f00 */
[----:B------:R-:W-:Y:S01]  /*0420*/  IMAD.MOV.U32 R16, RZ, RZ, RZ ;  /* 0x000000ffff107224 */ /* 0x000fe200078e00ff */
[----:B------:R-:W-:Y:S02]  /*0430*/  MOV R14, 0x43dd5623 ;  /* 0x43dd5623000e7802 */ /* 0x000fe40000000f00 */
[----:B------:R-:W-:-:S07]  /*0440*/  MOV R15, 0x5 ;  /* 0x00000005000f7802 */ /* 0x000fce0000000f00 */
.L_x_26:
[----:B------:R-:W0:Y:S01]  /*0450*/  LDC.U8 R4, c[0x3][R15+-0x4] ;  /* 0x00ffff000f047b82 */ /* 0x000e220000000000 */
[----:B------:R-:W-:Y:S07]  /*0460*/  BSSY.RECONVERGENT B1, `(.L_x_14) ;  /* 0x0000019000017945 */ /* 0x000fee0003800200 */
[----:B------:R-:W1:Y:S08]  /*0470*/  LDC.U8 R0, c[0x3][R15+-0x5] ;  /* 0x00fffec00f007b82 */ /* 0x000e700000000000 */
[----:B------:R-:W2:Y:S01]  /*0480*/  LDC.U8 R12, c[0x3][R15+-0x3] ;  /* 0x00ffff400f0c7b82 */ /* 0x000ea20000000000 */
[----:B0-----:R-:W-:-:S05]  /*0490*/  I2FP.F32.U32 R4, R4 ;  /* 0x0000000400047245 */ /* 0x001fca0000201000 */
[----:B------:R-:W-:Y:S01]  /*04a0*/  FADD R4, R7, -R4 ;  /* 0x8000000407047221 */ /* 0x000fe20000000000 */
[----:B-1----:R-:W-:-:S03]  /*04b0*/  I2FP.F32.U32 R5, R0 ;  /* 0x0000000000057245 */ /* 0x002fc60000201000 */
[----:B------:R-:W-:Y:S02]  /*04c0*/  FMUL R4, R4, R4 ;  /* 0x0000000404047220 */ /* 0x000fe40000400000 */
[----:B------:R-:W-:Y:S01]  /*04d0*/  FADD R5, R8, -R5 ;  /* 0x8000000508057221 */ /* 0x000fe20000000000 */
[----:B--2---:R-:W-:-:S03]  /*04e0*/  I2FP.F32.U32 R17, R12 ;  /* 0x0000000c00117245 */ /* 0x004fc60000201000 */
[----:B------:R-:W-:Y:S02]  /*04f0*/  FFMA R4, R5, R5, R4 ;  /* 0x0000000505047223 */ /* 0x000fe40000000004 */
[----:B------:R-:W-:-:S04]  /*0500*/  FADD R17, R6, -R17 ;  /* 0x8000001106117221 */ /* 0x000fc80000000000 */
[----:B------:R-:W-:-:S04]  /*0510*/  FFMA R12, R17, R17, R4 ;  /* 0x00000011110c7223 */ /* 0x000fc80000000004 */
[----:B------:R0:W1:Y:S01]  /*0520*/  MUFU.RSQ R17, R12 ;  /* 0x0000000c00117308 */ /* 0x0000620000001400 */
[----:B------:R-:W-:-:S04]  /*0530*/  IADD3 R0, PT, PT, R12, -0xd000000, RZ ;  /* 0xf30000000c007810 */ /* 0x000fc80007ffe0ff */
[----:B------:R-:W-:-:S13]  /*0540*/  ISETP.GT.U32.AND P1, PT, R0, 0x727fffff, PT ;  /* 0x727fffff0000780c */ /* 0x000fda0003f24070 */
[----:B01----:R-:W-:Y:S05]  /*0550*/  @!P1 BRA `(.L_x_15) ;  /* 0x0000000000149947 */ /* 0x003fea0003800000 */
[----:B------:R-:W-:Y:S01]  /*0560*/  IMAD.MOV.U32 R0, RZ, RZ, R12 ;  /* 0x000000ffff007224 */ /* 0x000fe200078e000c */
[----:B------:R-:W-:-:S07]  /*0570*/  MOV R4, 0x590 ;  /* 0x0000059000047802 */ /* 0x000fce0000000f00 */
[----:B------:R-:W-:Y:S05]  /*0580*/  CALL.REL.NOINC `($__internal_0_$__cuda_sm20_sqrt_rn_f32_slowpath) ;  /* 0x0000000c004c7944 */ /* 0x000fea0003c00000 */
[----:B------:R-:W-:Y:S01]  /*0590*/  MOV R5, R17 ;  /* 0x0000001100057202 */ /* 0x000fe20000000f00 */
[----:B------:R-:W-:Y:S06]  /*05a0*/  BRA `(.L_x_16) ;  /* 0x0000000000107947 */ /* 0x000fec0003800000 */
.L_x_15:
[----:B------:R-:W-:Y:S01]  /*05b0*/  FMUL.FTZ R5, R12, R17 ;  /* 0x000000110c057220 */ /* 0x000fe20000410000 */
[----:B------:R-:W-:-:S03]  /*05c0*/  FMUL.FTZ R4, R17, 0.5 ;  /* 0x3f00000011047820 */ /* 0x000fc60000410000 */
[----:B------:R-:W-:-:S04]  /*05d0*/  FFMA R0, -R5, R5, R12 ;  /* 0x0000000505007223 */ /* 0x000fc8000000010c */
[----:B------:R-:W-:-:S07]  /*05e0*/  FFMA R5, R0, R4, R5 ;  /* 0x0000000400057223 */ /* 0x000fce0000000005 */
.L_x_16:
[----:B------:R-:W-:Y:S05]  /*05f0*/  BSYNC.RECONVERGENT B1 ;  /* 0x0000000000017941 */ /* 0x000fea0003800200 */
.L_x_14:
[----:B------:R-:W0:Y:S01]  /*0600*/  LDC.U8 R4, c[0x3][R15+-0x1] ;  /* 0x00ffffc00f047b82 */ /* 0x000e220000000000 */
[CC--:B------:R-:W-:Y:S01]  /*0610*/  FSETP.GEU.AND P1, PT, R5.reuse, R14.reuse, PT ;  /* 0x0000000e0500720b */ /* 0x0c0fe20003f2e000 */
[----:B------:R-:W-:Y:S03]  /*0620*/  BSSY.RECONVERGENT B1, `(.L_x_17) ;  /* 0x000001b000017945 */ /* 0x000fe60003800200 */
[----:B------:R-:W-:Y:S02]  /*0630*/  FSEL R14, R5, R14, !P1 ;  /* 0x0000000e050e7208 */ /* 0x000fe40004800000 */
[----:B------:R-:W-:Y:S01]  /*0640*/  SEL R13, R16, R13, !P1 ;  /* 0x0000000d100d7207 */ /* 0x000fe20004800000 */
        /* <DEDUP_REMOVED lines=20> */
.L_x_18:
[----:B------:R-:W-:Y:S01]  /*0790*/  FMUL.FTZ R5, R12, R17 ;  /* 0x000000110c057220 */ /* 0x000fe20000410000 */
[----:B------:R-:W-:-:S03]  /*07a0*/  FMUL.FTZ R4, R17, 0.5 ;  /* 0x3f00000011047820 */ /* 0x000fc60000410000 */
[----:B------:R-:W-:-:S04]  /*07b0*/  FFMA R0, -R5, R5, R12 ;  /* 0x0000000505007223 */ /* 0x000fc8000000010c */
[----:B------:R-:W-:-:S07]  /*07c0*/  FFMA R5, R0, R4, R5 ;  /* 0x0000000400057223 */ /* 0x000fce0000000005 */
.L_x_19:
[----:B------:R-:W-:Y:S05]  /*07d0*/  BSYNC.RECONVERGENT B1 ;  /* 0x0000000000017941 */ /* 0x000fea0003800200 */
.L_x_17:
[----:B------:R-:W0:Y:S01]  /*07e0*/  LDC.U8 R4, c[0x3][R15+0x2] ;  /* 0x00c000800f047b82 */ /* 0x000e220000000000 */
[CC--:B------:R-:W-:Y:S01]  /*07f0*/  FSETP.GEU.AND P1, PT, R5.reuse, R14.reuse, PT ;  /* 0x0000000e0500720b */ /* 0x0c0fe20003f2e000 */
[----:B------:R-:W-:Y:S03]  /*0800*/  BSSY.RECONVERGENT B1, `(.L_x_20) ;  /* 0x000001a000017945 */ /* 0x000fe60003800200 */
[----:B------:R-:W-:-:S03]  /*0810*/  FSEL R14, R5, R14, !P1 ;  /* 0x0000000e050e7208 */ /* 0x000fc60004800000 */
[----:B------:R-:W1:Y:S06]  /*0820*/  LDC.U8 R0, c[0x3][R15+0x1] ;  /* 0x00c000400f007b82 */ /* 0x000e6c0000000000 */
[----:B------:R-:W-:Y:S02]  /*0830*/  @!P1 VIADD R13, R16, 0x1 ;  /* 0x00000001100d9836 */ /* 0x000fe40000000000 */
        /* <DEDUP_REMOVED lines=14> */
[----:B------:R-:W-:-:S07]  /*0920*/  MOV R4, 0x940 ;  /* 0x0000094000047802 */ /* 0x000fce0000000f00 */
[----:B------:R-:W-:Y:S05]  /*0930*/  CALL.REL.NOINC `($__internal_0_$__cuda_sm20_sqrt_rn_f32_slowpath) ;  /* 0x0000000800607944 */ /* 0x000fea0003c00000 */
[----:B------:R-:W-:Y:S01]  /*0940*/  MOV R5, R17 ;  /* 0x0000001100057202 */ /* 0x000fe20000000f00 */
[----:B------:R-:W-:Y:S06]  /*0950*/  BRA `(.L_x_22) ;  /* 0x0000000000107947 */ /* 0x000fec0003800000 */
.L_x_21:
[----:B------:R-:W-:Y:S01]  /*0960*/  FMUL.FTZ R5, R0, R17 ;  /* 0x0000001100057220 */ /* 0x000fe20000410000 */
[----:B------:R-:W-:-:S03]  /*0970*/  FMUL.FTZ R4, R17, 0.5 ;  /* 0x3f00000011047820 */ /* 0x000fc60000410000 */
[----:B------:R-:W-:-:S04]  /*0980*/  FFMA R0, -R5, R5, R0 ;  /* 0x0000000505007223 */ /* 0x000fc80000000100 */
[----:B------:R-:W-:-:S07]  /*0990*/  FFMA R5, R0, R4, R5 ;  /* 0x0000000400057223 */ /* 0x000fce0000000005 */
.L_x_22:
[----:B------:R-:W-:Y:S05]  /*09a0*/  BSYNC.RECONVERGENT B1 ;  /* 0x0000000000017941 */ /* 0x000fea0003800200 */
.L_x_20:
        /* <DEDUP_REMOVED lines=24> */
.L_x_24:
[----:B------:R-:W-:Y:S01]  /*0b30*/  FMUL.FTZ R5, R0, R17 ;  /* 0x0000001100057220 */ /* 0x000fe20000410000 */
[----:B------:R-:W-:-:S03]  /*0b40*/  FMUL.FTZ R4, R17, 0.5 ;  /* 0x3f00000011047820 */ /* 0x000fc60000410000 */
[----:B------:R-:W-:-:S04]  /*0b50*/  FFMA R0, -R5, R5, R0 ;  /* 0x0000000505007223 */ /* 0x000fc80000000100 */
[----:B------:R-:W-:-:S07]  /*0b60*/  FFMA R5, R0, R4, R5 ;  /* 0x0000000400057223 */ /* 0x000fce0000000005 */
.L_x_25:
[----:B------:R-:W-:Y:S05]  /*0b70*/  BSYNC.RECONVERGENT B1 ;  /* 0x0000000000017941 */ /* 0x000fea0003800200 */
.L_x_23:
[-C--:B------:R-:W-:Y:S02]  /*0b80*/  FSETP.GEU.AND P1, PT, R5, R14.reuse, PT ;  /* 0x0000000e0500720b */ /* 0x080fe40003f2e000 */
[----:B------:R-:W-:Y:S02]  /*0b90*/  IADD3 R15, PT, PT, R15, 0xc, RZ ;  /* 0x0000000c0f0f7810 */ /* 0x000fe40007ffe0ff */
[----:B------:R-:W-:-:S09]  /*0ba0*/  FSEL R14, R5, R14, !P1 ;  /* 0x0000000e050e7208 */ /* 0x000fd20004800000 */
[C---:B------:R-:W-:Y:S01]  /*0bb0*/  @!P1 IADD3 R13, PT, PT, R16.reuse, 0x3, RZ ;  /* 0x00000003100d9810 */ /* 0x040fe20007ffe0ff */
[----:B------:R-:W-:-:S05]  /*0bc0*/  VIADD R16, R16, 0x4 ;  /* 0x0000000410107836 */ /* 0x000fca0000000000 */
[----:B------:R-:W-:-:S13]  /*0bd0*/  ISETP.NE.AND P2, PT, R16, UR6, PT ;  /* 0x0000000610007c0c */ /* 0x000fda000bf45270 */
[----:B------:R-:W-:Y:S05]  /*0be0*/  @P2 BRA `(.L_x_26) ;  /* 0xfffffff800182947 */ /* 0x000fea000383ffff */
[----:B------:R-:W-:-:S07]  /*0bf0*/  MOV R16, UR6 ;  /* 0x0000000600107c02 */ /* 0x000fce0008000f00 */
.L_x_13:
[----:B------:R-:W-:-:S09]  /*0c00*/  UISETP.NE.AND UP0, UPT, UR8, URZ, UPT ;  /* 0x000000ff0800728c */ /* 0x000fd2000bf05270 */
[----:B------:R-:W-:Y:S05]  /*0c10*/  BRA.U !UP0, `(.L_x_27) ;  /* 0x0000000508887547 */ /* 0x000fea000b800000 */
[----:B------:R-:W-:-:S09]  /*0c20*/  UISETP.NE.AND UP0, UPT, UR8, 0x1, UPT ;  /* 0x000000010800788c */ /* 0x000fd2000bf05270 */
[----:B------:R-:W-:Y:S05]  /*0c30*/  BRA.U !UP0, `(.L_x_28) ;  /* 0x0000000108fc7547 */ /* 0x000fea000b800000 */
[----:B------:R-:W-:Y:S01]  /*0c40*/  IMAD R15, R16, 0x3, RZ ;  /* 0x00000003100f7824 */ /* 0x000fe200078e02ff */
[----:B------:R-:W-:Y:S03]  /*0c50*/  BSSY.RECONVERGENT B1, `(.L_x_29) ;  /* 0x000001a000017945 */ /* 0x000fe60003800200 */
[----:B------:R-:W0:Y:S08]  /*0c60*/  LDC.U8 R4, c[0x3][R15+0x1] ;  /* 0x00c000400f047b82 */ /* 0x000e300000000000 */
        /* <DEDUP_REMOVED lines=11> */
[----:B------:R-:W-:Y:S01]  /*0d20*/  VIADD R0, R12, 0xf3000000 ;  /* 0xf30000000c007836 */ /* 0x000fe20000000000 */
[----:B------:R0:W1:Y:S04]  /*0d30*/  MUFU.RSQ R17, R12 ;  /* 0x0000000c00117308 */ /* 0x0000680000001400 */
[----:B------:R-:W-:-:S13]  /*0d40*/  ISETP.GT.U32.AND P1, PT, R0, 0x727fffff, PT ;  /* 0x727fffff0000780c */ /* 0x000fda0003f24070 */
[----:B01----:R-:W-:Y:S05]  /*0d50*/  @!P1 BRA `(.L_x_30) ;  /* 0x0000000000149947 */ /* 0x003fea0003800000 */
[----:B------:R-:W-:Y:S02]  /*0d60*/  MOV R0, R12 ;  /* 0x0000000c00007202 */ /* 0x000fe40000000f00 */
[----:B------:R-:W-:-:S07]  /*0d70*/  MOV R4, 0xd90 ;  /* 0x00000d9000047802 */ /* 0x000fce0000000f00 */
[----:B------:R-:W-:Y:S05]  /*0d80*/  CALL.REL.NOINC `($__internal_0_$__cuda_sm20_sqrt_rn_f32_slowpath) ;  /* 0x00000004004c7944 */ /* 0x000fea0003c00000 */
[----:B------:R-:W-:Y:S01]  /*0d90*/  MOV R5, R17 ;  /* 0x0000001100057202 */ /* 0x000fe20000000f00 */
[----:B------:R-:W-:Y:S06]  /*0da0*/  BRA `(.L_x_31) ;  /* 0x0000000000107947 */ /* 0x000fec0003800000 */
.L_x_30:
[----:B------:R-:W-:Y:S01]  /*0db0*/  FMUL.FTZ R5, R12, R17 ;  /* 0x000000110c057220 */ /* 0x000fe20000410000 */
[----:B------:R-:W-:-:S03]  /*0dc0*/  FMUL.FTZ R4, R17, 0.5 ;  /* 0x3f00000011047820 */ /* 0x000fc60000410000 */
[----:B------:R-:W-:-:S04]  /*0dd0*/  FFMA R0, -R5, R5, R12 ;  /* 0x0000000505007223 */ /* 0x000fc8000000010c */
[----:B------:R-:W-:-:S07]  /*0de0*/  FFMA R5, R0, R4, R5 ;  /* 0x0000000400057223 */ /* 0x000fce0000000005 */
.L_x_31:
[----:B------:R-:W-:Y:S05]  /*0df0*/  BSYNC.RECONVERGENT B1 ;  /* 0x0000000000017941 */ /* 0x000fea0003800200 */
.L_x_29:
[----:B------:R-:W0:Y:S01]  /*0e00*/  LDC.U8 R4, c[0x3][R15+0x4] ;  /* 0x00c001000f047b82 */ /* 0x000e220000000000 */
[CC--:B------:R-:W-:Y:S01]  /*0e10*/  FSETP.GEU.AND P1, PT, R5.reuse, R14.reuse, PT ;  /* 0x0000000e0500720b */ /* 0x0c0fe20003f2e000 */
[----:B------:R-:W-:Y:S03]  /*0e20*/  BSSY.RECONVERGENT B1, `(.L_x_32) ;  /* 0x000001c000017945 */ /* 0x000fe60003800200 */
[----:B------:R-:W-:Y:S02]  /*0e30*/  FSEL R14, R5, R14, !P1 ;  /* 0x0000000e050e7208 */ /* 0x000fe40004800000 */
[----:B------:R-:W-:Y:S01]  /*0e40*/  SEL R20, R16, R13, !P1 ;  /* 0x0000000d10147207 */ /* 0x000fe20004800000 */
[----:B------:R1:W2:Y:S08]  /*0e50*/  LDC.U8 R0, c[0x3][R15+0x3] ;  /* 0x00c000c00f007b82 */ /* 0x0002b00000000000 */
[----:B------:R1:W3:Y:S01]  /*0e60*/  LDC.U8 R12, c[0x3][R15+0x5] ;  /* 0x00c001400f0c7b82 */ /* 0x0002e20000000000 */
[----:B0-----:R-:W-:-:S02]  /*0e70*/  I2FP.F32.U32 R4, R4 ;  /* 0x0000000400047245 */ /* 0x001fc40000201000 */
[----:B-1----:R-:W-:-:S03]  /*0e80*/  IADD3 R15, PT, PT, R16, 0x1, RZ ;  /* 0x00000001100f7810 */ /* 0x002fc60007ffe0ff */
[----:B------:R-:W-:Y:S01]  /*0e90*/  FADD R4, R7, -R4 ;  /* 0x8000000407047221 */ /* 0x000fe20000000000 */
[----:B--2---:R-:W-:-:S03]  /*0ea0*/  I2FP.F32.U32 R17, R0 ;  /* 0x0000000000117245 */ /* 0x004fc60000201000 */
[----:B------:R-:W-:Y:S02]  /*0eb0*/  FMUL R4, R4, R4 ;  /* 0x0000000404047220 */ /* 0x000fe40000400000 */
[----:B------:R-:W-:Y:S01]  /*0ec0*/  FADD R17, R8, -R17 ;  /* 0x8000001108117221 */ /* 0x000fe20000000000 */
[----:B---3--:R-:W-:-:S03]  /*0ed0*/  I2FP.F32.U32 R19, R12 ;  /* 0x0000000c00137245 */ /* 0x008fc60000201000 */
        /* <DEDUP_REMOVED lines=10> */
[----:B------:R-:W-:Y:S01]  /*0f80*/  IMAD.MOV.U32 R5, RZ, RZ, R17 ;  /* 0x000000ffff057224 */ /* 0x000fe200078e0011 */
[----:B------:R-:W-:Y:S06]  /*0f90*/  BRA `(.L_x_34) ;  /* 0x0000000000107947 */ /* 0x000fec0003800000 */
.L_x_33:
[----:B------:R-:W-:Y:S01]  /*0fa0*/  FMUL.FTZ R5, R12, R17 ;  /* 0x000000110c057220 */ /* 0x000fe20000410000 */
[----:B------:R-:W-:-:S03]  /*0fb0*/  FMUL.FTZ R4, R17, 0.5 ;  /* 0x3f00000011047820 */ /* 0x000fc60000410000 */
[----:B------:R-:W-:-:S04]  /*0fc0*/  FFMA R0, -R5, R5, R12 ;  /* 0x0000000505007223 */ /* 0x000fc8000000010c */
[----:B------:R-:W-:-:S07]  /*0fd0*/  FFMA R5, R0, R4, R5 ;  /* 0x0000000400057223 */ /* 0x000fce0000000005 */
.L_x_34:
[----:B------:R-:W-:Y:S05]  /*0fe0*/  BSYNC.RECONVERGENT B1 ;  /* 0x0000000000017941 */ /* 0x000fea0003800200 */
.L_x_32:
[----:B------:R-:W-:Y:S02]  /*0ff0*/  FSETP.GEU.AND P1, PT, R5, R14, PT ;  /* 0x0000000e0500720b */ /* 0x000fe40003f2e000 */
[----:B------:R-:W-:Y:S02]  /*1000*/  IADD3 R16, PT, PT, R16, 0x2, RZ ;  /* 0x0000000210107810 */ /* 0x000fe40007ffe0ff */
[----:B------:R-:W-:Y:S02]  /*1010*/  SEL R13, R15, R20, !P1 ;  /* 0x000000140f0d7207 */ /* 0x000fe40004800000 */
[----:B------:R-:W-:-:S07]  /*1020*/  FSEL R14, R5, R14, !P1 ;  /* 0x0000000e050e7208 */ /* 0x000fce0004800000 */
.L_x_28:
[----:B------:R-:W0:Y:S02]  /*1030*/  LDCU UR7, c[0x3][0x68] ;  /* 0x00c00d00ff0777ac */ /* 0x000e240008000800 */
[----:B0-----:R-:W-:-:S09]  /*1040*/  ULOP3.LUT UP0, URZ, UR7, 0x1, URZ, 0xc0, !UPT ;  /* 0x0000000107ff7892 */ /* 0x001fd2000f80c0ff */
        /* <DEDUP_REMOVED lines=24> */
.L_x_36:
[----:B------:R-:W-:Y:S01]  /*11d0*/  FMUL.FTZ R5, R12, R7 ;  /* 0x000000070c057220 */ /* 0x000fe20000410000 */
[----:B------:R-:W-:-:S03]  /*11e0*/  FMUL.FTZ R4, R7, 0.5 ;  /* 0x3f00000007047820 */ /* 0x000fc60000410000 */
[----:B------:R-:W-:-:S04]  /*11f0*/  FFMA R0, -R5, R5, R12 ;  /* 0x0000000505007223 */ /* 0x000fc8000000010c */
[----:B------:R-:W-:-:S07]  /*1200*/  FFMA R5, R0, R4, R5 ;  /* 0x0000000400057223 */ /* 0x000fce0000000005 */
.L_x_37:
[----:B------:R-:W-:Y:S05]  /*1210*/  BSYNC.RECONVERGENT B1 ;  /* 0x0000000000017941 */ /* 0x000fea0003800200 */
.L_x_35:
[----:B------:R-:W-:-:S04]  /*1220*/  FSETP.GEU.AND P1, PT, R5, R14, PT ;  /* 0x0000000e0500720b */ /* 0x000fc80003f2e000 */
[----:B------:R-:W-:-:S09]  /*1230*/  SEL R13, R16, R13, !P1 ;  /* 0x0000000d100d7207 */ /* 0x000fd20004800000 */
.L_x_27:
[----:B------:R0:W-:Y:S01]  /*1240*/  STG.E.U8 desc[UR10][R2.64+0x3], R13 ;  /* 0x0000030d02007986 */ /* 0x0001e2000c10110a */
[----:B------:R-:W-:Y:S05]  /*1250*/  @!P0 BRA `(.L_x_38) ;  /* 0xfffffff000208947 */ /* 0x000fea000383ffff */
.L_x_12:
[----:B------:R-:W-:Y:S05]  /*1260*/  BSYNC.RECONVERGENT B0 ;  /* 0x0000000000007941 */ /* 0x000fea0003800200 */
.L_x_11:
[----:B------:R-:W1:Y:S01]  /*1270*/  LDCU UR7, c[0x3][0x64] ;  /* 0x00c00c80ff0777ac */ /* 0x000e620008000800 */
[----:B------:R-:W-:-:S04]  /*1280*/  IADD3 R10, PT, PT, R10, UR5, RZ ;  /* 0x000000050a0a7c10 */ /* 0x000fc8000fffe0ff */
[----:B-1----:R-:W-:-:S13]  /*1290*/  ISETP.GE.AND P0, PT, R10, UR7, PT ;  /* 0x000000070a007c0c */ /* 0x002fda000bf06270 */
[----:B------:R-:W-:Y:S05]  /*12a0*/  @!P0 BRA `(.L_x_39) ;  /* 0xffffffec00f88947 */ /* 0x000fea000383ffff */
[----:B------:R-:W-:Y:S05]  /*12b0*/  EXIT ;  /* 0x000000000000794d */ /* 0x000fea0003800000 */
        .weak           $__internal_0_$__cuda_sm20_sqrt_rn_f32_slowpath
        .type           $__internal_0_$__cuda_sm20_sqrt_rn_f32_slowpath,@function
        .size           $__internal_0_$__cuda_sm20_sqrt_rn_f32_slowpath,(.L_x_42 - $__internal_0_$__cuda_sm20_sqrt_rn_f32_slowpath)
$__internal_0_$__cuda_sm20_sqrt_rn_f32_slowpath:
[----:B------:R-:W-:-:S13]  /*12c0*/  LOP3.LUT P1, RZ, R0, 0x7fffffff, RZ, 0xc0, !PT ;  /* 0x7fffffff00ff7812 */ /* 0x000fda000782c0ff */
[----:B------:R-:W-:Y:S01]  /*12d0*/  @!P1 IMAD.MOV.U32 R17, RZ, RZ, R0 ;  /* 0x000000ffff119224 */ /* 0x000fe200078e0000 */
[----:B------:R-:W-:Y:S06]  /*12e0*/  @!P1 BRA `(.L_x_40) ;  /* 0x0000000000409947 */ /* 0x000fec0003800000 */
[----:B------:R-:W-:-:S13]  /*12f0*/  FSETP.GEU.FTZ.AND P1, PT, R0, RZ, PT ;  /* 0x000000ff0000720b */ /* 0x000fda0003f3e000 */
[----:B------:R-:W-:Y:S01]  /*1300*/  @!P1 MOV R17, 0x7fffffff ;  /* 0x7fffffff00119802 */ /* 0x000fe20000000f00 */
[----:B------:R-:W-:Y:S06]  /*1310*/  @!P1 BRA `(.L_x_40) ;  /* 0x0000000000349947 */ /* 0x000fec0003800000 */
[----:B------:R-:W-:-:S13]  /*1320*/  FSETP.GTU.FTZ.AND P1, PT, |R0|, +INF , PT ;  /* 0x7f8000000000780b */ /* 0x000fda0003f3c200 */
[----:B------:R-:W-:Y:S01]  /*1330*/  @P1 FADD.FTZ R17, R0, 1 ;  /* 0x3f80000000111421 */ /* 0x000fe20000010000 */
[----:B------:R-:W-:Y:S06]  /*1340*/  @P1 BRA `(.L_x_40) ;  /* 0x0000000000281947 */ /* 0x000fec0003800000 */
[----:B------:R-:W-:-:S13]  /*1350*/  FSETP.NEU.FTZ.AND P1, PT, |R0|, +INF , PT ;  /* 0x7f8000000000780b */ /* 0x000fda0003f3d200 */
[----:B------:R-:W-:-:S04]  /*1360*/  @P1 FFMA R18, R0, 1.84467440737095516160e+19, RZ ;  /* 0x5f80000000121823 */ /* 0x000fc800000000ff */
[----:B------:R-:W0:Y:S02]  /*1370*/  @P1 MUFU.RSQ R19, R18 ;  /* 0x0000001200131308 */ /* 0x000e240000001400 */
[----:B0-----:R-:W-:Y:S01]  /*1380*/  @P1 FMUL.FTZ R5, R18, R19 ;  /* 0x0000001312051220 */ /* 0x001fe20000410000 */
[----:B------:R-:W-:-:S03]  /*1390*/  @P1 FMUL.FTZ R12, R19, 0.5 ;  /* 0x3f000000130c1820 */ /* 0x000fc60000410000 */
[----:B------:R-:W-:-:S04]  /*13a0*/  @P1 FADD.FTZ R17, -R5, -RZ ;  /* 0x800000ff05111221 */ /* 0x000fc80000010100 */
[----:B------:R-:W-:Y:S01]  /*13b0*/  @P1 FFMA R22, R5, R17, R18 ;  /* 0x0000001105161223 */ /* 0x000fe20000000012 */
[----:B------:R-:W-:-:S03]  /*13c0*/  @!P1 MOV R17, R0 ;  /* 0x0000000000119202 */ /* 0x000fc60000000f00 */
[----:B------:R-:W-:-:S04]  /*13d0*/  @P1 FFMA R12, R22, R12, R5 ;  /* 0x0000000c160c1223 */ /* 0x000fc80000000005 */
[----:B------:R-:W-:-:S07]  /*13e0*/  @P1 FMUL.FTZ R17, R12, 2.3283064365386962891e-10 ;  /* 0x2f8000000c111820 */ /* 0x000fce0000410000 */
.L_x_40:
[----:B------:R-:W-:-:S04]  /*13f0*/  HFMA2 R5, -RZ, RZ, 0, 0 ;  /* 0x00000000ff057431 */ /* 0x000fc800000001ff */
[----:B------:R-:W-:Y:S05]  /*1400*/  RET.REL.NODEC R4 `(_Z5KmeanP6uchar4) ;  /* 0xffffffe804fc7950 */ /* 0x000fea0003c3ffff */
.L_x_41:
        /* <DEDUP_REMOVED lines=15> */
.L_x_42:


//--------------------- .nv.shared.reserved.0     --------------------------
	.section	.nv.shared.reserved.0,"aw",@nobits
	.weak		__nv_reservedSMEM_offset_0_alias
	.size		__nv_reservedSMEM_offset_0_alias, 0, 64
	.other		__nv_reservedSMEM_offset_0_alias,@"STO_CUDA_RESERVED_SHARED STV_DEFAULT"
__nv_reservedSMEM_offset_0_alias:
	.zero		0
	.zero		64


//--------------------- .nv.constant0._Z5makeZP5Uint3Pi --------------------------
	.section	.nv.constant0._Z5makeZP5Uint3Pi,"a",@progbits
	.sectionflags	@""
	.align	4
.nv.constant0._Z5makeZP5Uint3Pi:
	.zero		912


//--------------------- .nv.constant0._Z7reBuildP6uchar4P5Uint3Pi --------------------------
	.section	.nv.constant0._Z7reBuildP6uchar4P5Uint3Pi,"a",@progbits
	.sectionflags	@""
	.align	4
.nv.constant0._Z7reBuildP6uchar4P5Uint3Pi:
	.zero		920


//--------------------- .nv.constant0._Z5KmeanP6uchar4 --------------------------
	.section	.nv.constant0._Z5KmeanP6uchar4,"a",@progbits
	.sectionflags	@""
	.align	4
.nv.constant0._Z5KmeanP6uchar4:
	.zero		904


//--------------------- SYMBOLS --------------------------

	.type		.nv.reservedSmem.offset0,@object
	.size		.nv.reservedSmem.offset0,0x4
